//
// Generated by NVIDIA NVVM Compiler
//
// Compiler Build ID: CL-36424714
// Cuda compilation tools, release 13.0, V13.0.88
// Based on NVVM 20.0.0
//

.version 9.0
.target sm_100
.address_size 64

	// .globl	_Z7reduce2PiS_j
// _ZZ7reduce2PiS_jE5sdata has been demoted

.visible .entry _Z7reduce2PiS_j(
	.param .u64 .ptr .align 1 _Z7reduce2PiS_j_param_0,
	.param .u64 .ptr .align 1 _Z7reduce2PiS_j_param_1,
	.param .u32 _Z7reduce2PiS_j_param_2
)
{
	.reg .pred 	%p<7>;
	.reg .b32 	%r<40>;
	.reg .b64 	%rd<11>;
	// demoted variable
	.shared .align 4 .b8 _ZZ7reduce2PiS_jE5sdata[1024];
	ld.param.u64 	%rd3, [_Z7reduce2PiS_j_param_0];
	ld.param.u64 	%rd2, [_Z7reduce2PiS_j_param_1];
	ld.param.u32 	%r11, [_Z7reduce2PiS_j_param_2];
	cvta.to.global.u64 	%rd1, %rd3;
	mov.u32 	%r1, %tid.x;
	mov.u32 	%r2, %ctaid.x;
	mov.u32 	%r39, %ntid.x;
	mul.lo.s32 	%r13, %r2, %r39;
	shl.b32 	%r14, %r13, 1;
	add.s32 	%r4, %r14, %r1;
	setp.ge.u32 	%p1, %r4, %r11;
	mov.b32 	%r38, 0;
	@%p1 bra 	$L__BB0_2;
	mul.wide.s32 	%rd4, %r4, 4;
	add.s64 	%rd5, %rd1, %rd4;
	ld.global.u32 	%r38, [%rd5];
$L__BB0_2:
	shl.b32 	%r15, %r1, 2;
	mov.u32 	%r16, _ZZ7reduce2PiS_jE5sdata;
	add.s32 	%r7, %r16, %r15;
	st.shared.u32 	[%r7], %r38;
	add.s32 	%r8, %r4, %r39;
	setp.ge.u32 	%p2, %r8, %r11;
	@%p2 bra 	$L__BB0_4;
	mul.wide.u32 	%rd6, %r8, 4;
	add.s64 	%rd7, %rd1, %rd6;
	ld.global.u32 	%r17, [%rd7];
	add.s32 	%r18, %r38, %r17;
	st.shared.u32 	[%r7], %r18;
$L__BB0_4:
	bar.sync 	0;
	setp.lt.u32 	%p3, %r39, 66;
	@%p3 bra 	$L__BB0_8;
$L__BB0_5:
	shr.u32 	%r10, %r39, 1;
	setp.ge.u32 	%p4, %r1, %r10;
	@%p4 bra 	$L__BB0_7;
	shl.b32 	%r19, %r10, 2;
	add.s32 	%r20, %r7, %r19;
	ld.shared.u32 	%r21, [%r20];
	ld.shared.u32 	%r22, [%r7];
	add.s32 	%r23, %r22, %r21;
	st.shared.u32 	[%r7], %r23;
$L__BB0_7:
	bar.sync 	0;
	setp.gt.u32 	%p5, %r39, 131;
	mov.u32 	%r39, %r10;
	@%p5 bra 	$L__BB0_5;
$L__BB0_8:
	setp.gt.u32 	%p6, %r1, 31;
	@%p6 bra 	$L__BB0_10;
	ld.shared.u32 	%r24, [%r7];
	ld.shared.u32 	%r25, [%r7+128];
	add.s32 	%r26, %r25, %r24;
	bar.warp.sync 	-1;
	st.shared.u32 	[%r7], %r26;
	bar.warp.sync 	-1;
	ld.shared.u32 	%r27, [%r7+64];
	add.s32 	%r28, %r27, %r26;
	bar.warp.sync 	-1;
	st.shared.u32 	[%r7], %r28;
	bar.warp.sync 	-1;
	ld.shared.u32 	%r29, [%r7+32];
	add.s32 	%r30, %r29, %r28;
	bar.warp.sync 	-1;
	st.shared.u32 	[%r7], %r30;
	bar.warp.sync 	-1;
	ld.shared.u32 	%r31, [%r7+16];
	add.s32 	%r32, %r31, %r30;
	bar.warp.sync 	-1;
	st.shared.u32 	[%r7], %r32;
	bar.warp.sync 	-1;
	ld.shared.u32 	%r33, [%r7+8];
	add.s32 	%r34, %r33, %r32;
	bar.warp.sync 	-1;
	st.shared.u32 	[%r7], %r34;
	bar.warp.sync 	-1;
	ld.shared.u32 	%r35, [%r7+4];
	add.s32 	%r36, %r35, %r34;
	bar.warp.sync 	-1;
	st.shared.u32 	[%r7], %r36;
$L__BB0_10:
	cvta.to.global.u64 	%rd8, %rd2;
	ld.shared.u32 	%r37, [_ZZ7reduce2PiS_jE5sdata];
	mul.wide.u32 	%rd9, %r2, 4;
	add.s64 	%rd10, %rd8, %rd9;
	st.global.u32 	[%rd10], %r37;
	ret;

}


// ===== COMPILED SASS (sm_100) =====

	.target	sm_100

	.elftype	@"ET_EXEC"


//--------------------- .note.nv.tkinfo           --------------------------
	.section	.note.nv.tkinfo,"",@"SHT_NOTE"
	.sectionflags	@"SHF_NOTE_NV_TKINFO"
	.tkinfo
        /*0018*/ 	.word	0x00000002
        /*0030*/ 	.string	""
        /*0030*/ 	.string	"ptxas"
        /*0030*/ 	.string	"Cuda compilation tools, release 13.0, V13.0.88"
        /*0030*/ 	.string	"Build cuda_13.0.r13.0/compiler.36424714_0"
        /*0030*/ 	.string	"-arch sm_100 -m 64 "



//--------------------- .note.nv.cuinfo           --------------------------
	.section	.note.nv.cuinfo,"",@"SHT_NOTE"
	.sectionflags	@"SHF_NOTE_NV_CUINFO"
        /*0018*/ 	.short	0x0002
        /*001a*/ 	.short	0x0064
        /*001c*/ 	.short	0x0082
	.zero		2


//--------------------- .nv.info                  --------------------------
	.section	.nv.info,"",@"SHT_CUDA_INFO"
	.align	4


	//----- nvinfo : EIATTR_REGCOUNT
	.align		4
        /*0000*/ 	.byte	0x04, 0x2f
        /*0002*/ 	.short	(.L_1 - .L_0)
	.align		4
.L_0:
        /*0004*/ 	.word	index@(_Z7reduce2PiS_j)
        /*0008*/ 	.word	0x0000000e


	//----- nvinfo : EIATTR_FRAME_SIZE
	.align		4
.L_1:
        /*000c*/ 	.byte	0x04, 0x11
        /*000e*/ 	.short	(.L_3 - .L_2)
	.align		4
.L_2:
        /*0010*/ 	.word	index@(_Z7reduce2PiS_j)
        /*0014*/ 	.word	0x00000000


	//----- nvinfo : EIATTR_MIN_STACK_SIZE
	.align		4
.L_3:
        /*0018*/ 	.byte	0x04, 0x12
        /*001a*/ 	.short	(.L_5 - .L_4)
	.align		4
.L_4:
        /*001c*/ 	.word	index@(_Z7reduce2PiS_j)
        /*0020*/ 	.word	0x00000000
.L_5:


//--------------------- .nv.compat                --------------------------
	.section	.nv.compat,"",@"SHT_CUDA_COMPAT_INFO"
	.align	4
        /*0000*/ 	.byte	0x02, 0x09, 0x00, 0x00, 0x02, 0x02, 0x01, 0x00, 0x02, 0x05, 0x05, 0x00, 0x03, 0x07, 0x01, 0x01
        /*0010*/ 	.byte	0x02, 0x03, 0x00, 0x00, 0x02, 0x06, 0x01, 0x00, 0x04, 0x0b, 0x08, 0x00, 0x09, 0x00, 0x00, 0x00
        /*0020*/ 	.byte	0x00, 0x00, 0x00, 0x00


//--------------------- .nv.info._Z7reduce2PiS_j  --------------------------
	.section	.nv.info._Z7reduce2PiS_j,"",@"SHT_CUDA_INFO"
	.sectionflags	@""
	.align	4


	//----- nvinfo : EIATTR_CUDA_API_VERSION
	.align		4
        /*0000*/ 	.byte	0x04, 0x37
        /*0002*/ 	.short	(.L_7 - .L_6)
.L_6:
        /*0004*/ 	.word	0x00000082


	//----- nvinfo : EIATTR_KPARAM_INFO
	.align		4
.L_7:
        /*0008*/ 	.byte	0x04, 0x17
        /*000a*/ 	.short	(.L_9 - .L_8)
.L_8:
        /*000c*/ 	.word	0x00000000
        /*0010*/ 	.short	0x0002
        /*0012*/ 	.short	0x0010
        /*0014*/ 	.byte	0x00, 0xf0, 0x11, 0x00


	//----- nvinfo : EIATTR_KPARAM_INFO
	.align		4
.L_9:
        /*0018*/ 	.byte	0x04, 0x17
        /*001a*/ 	.short	(.L_11 - .L_10)
.L_10:
        /*001c*/ 	.word	0x00000000
        /*0020*/ 	.short	0x0001
        /*0022*/ 	.short	0x0008
        /*0024*/ 	.byte	0x00, 0xf5, 0x21, 0x00


	//----- nvinfo : EIATTR_KPARAM_INFO
	.align		4
.L_11:
        /*0028*/ 	.byte	0x04, 0x17
        /*002a*/ 	.short	(.L_13 - .L_12)
.L_12:
        /*002c*/ 	.word	0x00000000
        /*0030*/ 	.short	0x0000
        /*0032*/ 	.short	0x0000
        /*0034*/ 	.byte	0x00, 0xf5, 0x21, 0x00


	//----- nvinfo : EIATTR_SPARSE_MMA_MASK
	.align		4
.L_13:
        /*0038*/ 	.byte	0x03, 0x50
        /*003a*/ 	.short	0x0000


	//----- nvinfo : EIATTR_MAXREG_COUNT
	.align		4
        /*003c*/ 	.byte	0x03, 0x1b
        /*003e*/ 	.short	0x00ff


	//----- nvinfo : EIATTR_NUM_BARRIERS
	.align		4
        /*0040*/ 	.byte	0x02, 0x4c
        /*0042*/ 	.byte	0x01
	.zero		1


	//----- nvinfo : EIATTR_MERCURY_ISA_VERSION
	.align		4
        /*0044*/ 	.byte	0x03, 0x5f
        /*0046*/ 	.short	0x0101


	//----- nvinfo : EIATTR_COOP_GROUP_MASK_REGIDS
	.align		4
        /*0048*/ 	.byte	0x04, 0x29
        /*004a*/ 	.short	(.L_15 - .L_14)


	//   ....[0]....
.L_14:
        /*004c*/ 	.word	0xffffffff


	//   ....[1]....
        /*0050*/ 	.word	0xffffffff


	//   ....[2]....
        /*0054*/ 	.word	0xffffffff


	//   ....[3]....
        /*0058*/ 	.word	0xffffffff


	//   ....[4]....
        /*005c*/ 	.word	0xffffffff


	//   ....[5]....
        /*0060*/ 	.word	0xffffffff


	//   ....[6]....
        /*0064*/ 	.word	0xffffffff


	//   ....[7]....
        /*0068*/ 	.word	0xffffffff


	//   ....[8]....
        /*006c*/ 	.word	0xffffffff


	//   ....[9]....
        /*0070*/ 	.word	0xffffffff


	//   ....[10]....
        /*0074*/ 	.word	0xffffffff


	//   ....[11]....
        /*0078*/ 	.word	0x05000004


	//   ....[12]....
        /*007c*/ 	.word	0x05000004


	//   ....[13]....
        /*0080*/ 	.word	0x05000004


	//   ....[14]....
        /*0084*/ 	.word	0x05000004


	//   ....[15]....
        /*0088*/ 	.word	0x05000004


	//   ....[16]....
        /*008c*/ 	.word	0x05000004


	//   ....[17]....
        /*0090*/ 	.word	0x05000004


	//   ....[18]....
        /*0094*/ 	.word	0x05000004


	//   ....[19]....
        /*0098*/ 	.word	0x05000004


	//   ....[20]....
        /*009c*/ 	.word	0x05000004


	//   ....[21]....
        /*00a0*/ 	.word	0x05000004


	//----- nvinfo : EIATTR_COOP_GROUP_INSTR_OFFSETS
	.align		4
.L_15:
        /*00a4*/ 	.byte	0x04, 0x28
        /*00a6*/ 	.short	(.L_17 - .L_16)


	//   ....[0]....
.L_16:
        /*00a8*/ 	.word	0x000002f0


	//   ....[1]....
        /*00ac*/ 	.word	0x00000310


	//   ....[2]....
        /*00b0*/ 	.word	0x00000340


	//   ....[3]....
        /*00b4*/ 	.word	0x00000360


	//   ....[4]....
        /*00b8*/ 	.word	0x00000390


	//   ....[5]....
        /*00bc*/ 	.word	0x000003b0


	//   ....[6]....
        /*00c0*/ 	.word	0x000003e0


	//   ....[7]....
        /*00c4*/ 	.word	0x00000400


	//   ....[8]....
        /*00c8*/ 	.word	0x00000430


	//   ....[9]....
        /*00cc*/ 	.word	0x00000450


	//   ....[10]....
        /*00d0*/ 	.word	0x00000480


	//   ....[11]....
        /*00d4*/ 	.word	0x00000550


	//   ....[12]....
        /*00d8*/ 	.word	0x00000590


	//   ....[13]....
        /*00dc*/ 	.word	0x000005f0


	//   ....[14]....
        /*00e0*/ 	.word	0x00000630


	//   ....[15]....
        /*00e4*/ 	.word	0x00000690


	//   ....[16]....
        /*00e8*/ 	.word	0x000006d0


	//   ....[17]....
        /*00ec*/ 	.word	0x00000730


	//   ....[18]....
        /*00f0*/ 	.word	0x00000770


	//   ....[19]....
        /*00f4*/ 	.word	0x000007d0


	//   ....[20]....
        /*00f8*/ 	.word	0x00000810


	//   ....[21]....
        /*00fc*/ 	.word	0x00000870


	//----- nvinfo : EIATTR_VRC_CTA_INIT_COUNT
	.align		4
.L_17:
        /*0100*/ 	.byte	0x02, 0x4a
	.zero		1
	.zero		1


	//----- nvinfo : EIATTR_EXIT_INSTR_OFFSETS
	.align		4
        /*0104*/ 	.byte	0x04, 0x1c
        /*0106*/ 	.short	(.L_19 - .L_18)


	//   ....[0]....
.L_18:
        /*0108*/ 	.word	0x00000520


	//----- nvinfo : EIATTR_CRS_STACK_SIZE
	.align		4
.L_19:
        /*010c*/ 	.byte	0x04, 0x1e
        /*010e*/ 	.short	(.L_21 - .L_20)
.L_20:
        /*0110*/ 	.word	0x00000000


	//----- nvinfo : EIATTR_CBANK_PARAM_SIZE
	.align		4
.L_21:
        /*0114*/ 	.byte	0x03, 0x19
        /*0116*/ 	.short	0x0014


	//----- nvinfo : EIATTR_PARAM_CBANK
	.align		4
        /*0118*/ 	.byte	0x04, 0x0a
        /*011a*/ 	.short	(.L_23 - .L_22)
	.align		4
.L_22:
        /*011c*/ 	.word	index@(.nv.constant0._Z7reduce2PiS_j)
        /*0120*/ 	.short	0x0380
        /*0122*/ 	.short	0x0014


	//----- nvinfo : EIATTR_SW_WAR
	.align		4
.L_23:
        /*0124*/ 	.byte	0x04, 0x36
        /*0126*/ 	.short	(.L_25 - .L_24)
.L_24:
        /*0128*/ 	.word	0x00000008
.L_25:


//--------------------- .nv.callgraph             --------------------------
	.section	.nv.callgraph,"",@"SHT_CUDA_CALLGRAPH"
	.align	4
	.sectionentsize	8
	.align		4
        /*0000*/ 	.word	0x00000000
	.align		4
        /*0004*/ 	.word	0xffffffff
	.align		4
        /*0008*/ 	.word	0x00000000
	.align		4
        /*000c*/ 	.word	0xfffffffe
	.align		4
        /*0010*/ 	.word	0x00000000
	.align		4
        /*0014*/ 	.word	0xfffffffd
	.align		4
        /*0018*/ 	.word	0x00000000
	.align		4
        /*001c*/ 	.word	0xfffffffc


//--------------------- .text._Z7reduce2PiS_j     --------------------------
	.section	.text._Z7reduce2PiS_j,"ax",@progbits
	.align	128
        .global         _Z7reduce2PiS_j
        .type           _Z7reduce2PiS_j,@function
        .size           _Z7reduce2PiS_j,(.L_x_18 - _Z7reduce2PiS_j)
        .other          _Z7reduce2PiS_j,@"STO_CUDA_ENTRY STV_DEFAULT"
_Z7reduce2PiS_j:
.text._Z7reduce2PiS_j:
[----:B------:R-:W-:Y:S01]  /*0000*/  LDC R1, c[0x0][0x37c] ;  /* 0x0000df00ff017b82 */ /* 0x000fe20000000800 */
[----:B------:R-:W0:Y:S01]  /*0010*/  S2R R0, SR_CTAID.X ;  /* 0x0000000000007919 */ /* 0x000e220000002500 */
[----:B------:R-:W1:Y:S01]  /*0020*/  LDCU UR4, c[0x0][0x360] ;  /* 0x00006c00ff0477ac */ /* 0x000e620008000800 */
[----:B------:R-:W2:Y:S01]  /*0030*/  S2R R9, SR_TID.X ;  /* 0x0000000000097919 */ /* 0x000ea20000002100 */
[----:B------:R-:W3:Y:S01]  /*0040*/  LDCU UR5, c[0x0][0x390] ;  /* 0x00007200ff0577ac */ /* 0x000ee20008000800 */
[----:B------:R-:W4:Y:S01]  /*0050*/  LDCU.64 UR6, c[0x0][0x358] ;  /* 0x00006b00ff0677ac */ /* 0x000f220008000a00 */
[----:B-1----:R-:W-:Y:S02]  /*0060*/  IMAD.U32 R8, RZ, RZ, UR4 ;  /* 0x00000004ff087e24 */ /* 0x002fe4000f8e00ff */
[----:B0-----:R-:W-:-:S04]  /*0070*/  IMAD R2, R0, UR4, RZ ;  /* 0x0000000400027c24 */ /* 0x001fc8000f8e02ff */
[----:B--2---:R-:W-:-:S05]  /*0080*/  IMAD R3, R2, 0x2, R9 ;  /* 0x0000000202037824 */ /* 0x004fca00078e0209 */
[C---:B------:R-:W-:Y:S02]  /*0090*/  IADD3 R11, PT, PT, R3.reuse, R8, RZ ;  /* 0x00000008030b7210 */ /* 0x040fe40007ffe0ff */
[----:B---3--:R-:W-:Y:S02]  /*00a0*/  ISETP.GE.U32.AND P0, PT, R3, UR5, PT ;  /* 0x0000000503007c0c */ /* 0x008fe4000bf06070 */
[----:B------:R-:W-:-:S11]  /*00b0*/  ISETP.GE.U32.AND P1, PT, R11, UR5, PT ;  /* 0x000000050b007c0c */ /* 0x000fd6000bf26070 */
[----:B------:R-:W0:Y:S08]  /*00c0*/  @!P0 LDC.64 R4, c[0x0][0x380] ;  /* 0x0000e000ff048b82 */ /* 0x000e300000000a00 */
[----:B------:R-:W1:Y:S01]  /*00d0*/  @!P1 LDC.64 R6, c[0x0][0x380] ;  /* 0x0000e000ff069b82 */ /* 0x000e620000000a00 */
[----:B0-----:R-:W-:-:S04]  /*00e0*/  @!P0 IMAD.WIDE R4, R3, 0x4, R4 ;  /* 0x0000000403048825 */ /* 0x001fc800078e0204 */
[----:B------:R-:W-:Y:S02]  /*00f0*/  IMAD.MOV.U32 R3, RZ, RZ, RZ ;  /* 0x000000ffff037224 */ /* 0x000fe400078e00ff */
[----:B-1----:R-:W-:-:S04]  /*0100*/  @!P1 IMAD.WIDE.U32 R6, R11, 0x4, R6 ;  /* 0x000000040b069825 */ /* 0x002fc800078e0006 */
[----:B----4-:R-:W2:Y:S04]  /*0110*/  @!P0 LDG.E R3, desc[UR6][R4.64] ;  /* 0x0000000604038981 */ /* 0x010ea8000c1e1900 */
[----:B------:R-:W2:Y:S01]  /*0120*/  @!P1 LDG.E R6, desc[UR6][R6.64] ;  /* 0x0000000606069981 */ /* 0x000ea2000c1e1900 */
[----:B------:R-:W0:Y:S01]  /*0130*/  S2UR UR5, SR_CgaCtaId ;  /* 0x00000000000579c3 */ /* 0x000e220000008800 */
[----:B------:R-:W-:Y:S01]  /*0140*/  UMOV UR4, 0x400 ;  /* 0x0000040000047882 */ /* 0x000fe20000000000 */
[----:B------:R-:W-:Y:S01]  /*0150*/  ISETP.GT.U32.AND P0, PT, R9, 0x1f, PT ;  /* 0x0000001f0900780c */ /* 0x000fe20003f04070 */
[----:B0-----:R-:W-:-:S06]  /*0160*/  ULEA UR4, UR5, UR4, 0x18 ;  /* 0x0000000405047291 */ /* 0x001fcc000f8ec0ff */
[----:B------:R-:W-:Y:S02]  /*0170*/  LEA R2, R9, UR4, 0x2 ;  /* 0x0000000409027c11 */ /* 0x000fe4000f8e10ff */
[----:B--2---:R-:W-:Y:S02]  /*0180*/  @!P1 IADD3 R3, PT, PT, R6, R3, RZ ;  /* 0x0000000306039210 */ /* 0x004fe40007ffe0ff */
[----:B------:R-:W-:-:S03]  /*0190*/  ISETP.GE.U32.AND P1, PT, R8, 0x42, PT ;  /* 0x000000420800780c */ /* 0x000fc60003f26070 */
[----:B------:R0:W-:Y:S01]  /*01a0*/  STS [R2], R3 ;  /* 0x0000000302007388 */ /* 0x0001e20000000800 */
[----:B------:R-:W-:Y:S09]  /*01b0*/  BAR.SYNC.DEFER_BLOCKING 0x0 ;  /* 0x0000000000007b1d */ /* 0x000ff20000010000 */
[----:B0-----:R-:W-:Y:S05]  /*01c0*/  @!P1 BRA `(.L_x_0) ;  /* 0x00000000002c9947 */ /* 0x001fea0003800000 */
.L_x_1:
[----:B------:R-:W-:-:S04]  /*01d0*/  SHF.R.U32.HI R6, RZ, 0x1, R8 ;  /* 0x00000001ff067819 */ /* 0x000fc80000011608 */
[----:B------:R-:W-:-:S13]  /*01e0*/  ISETP.GE.U32.AND P1, PT, R9, R6, PT ;  /* 0x000000060900720c */ /* 0x000fda0003f26070 */
[----:B------:R-:W-:Y:S01]  /*01f0*/  @!P1 IMAD R3, R6, 0x4, R2 ;  /* 0x0000000406039824 */ /* 0x000fe200078e0202 */
[----:B------:R-:W-:Y:S05]  /*0200*/  @!P1 LDS R4, [R2] ;  /* 0x0000000002049984 */ /* 0x000fea0000000800 */
[----:B------:R-:W0:Y:S02]  /*0210*/  @!P1 LDS R3, [R3] ;  /* 0x0000000003039984 */ /* 0x000e240000000800 */
[----:B0-----:R-:W-:-:S05]  /*0220*/  @!P1 IADD3 R5, PT, PT, R3, R4, RZ ;  /* 0x0000000403059210 */ /* 0x001fca0007ffe0ff */
[----:B------:R0:W-:Y:S01]  /*0230*/  @!P1 STS [R2], R5 ;  /* 0x0000000502009388 */ /* 0x0001e20000000800 */
[----:B------:R-:W-:Y:S01]  /*0240*/  BAR.SYNC.DEFER_BLOCKING 0x0 ;  /* 0x0000000000007b1d */ /* 0x000fe20000010000 */
[----:B------:R-:W-:Y:S01]  /*0250*/  ISETP.GT.U32.AND P1, PT, R8, 0x83, PT ;  /* 0x000000830800780c */ /* 0x000fe20003f24070 */
[----:B------:R-:W-:-:S12]  /*0260*/  IMAD.MOV.U32 R8, RZ, RZ, R6 ;  /* 0x000000ffff087224 */ /* 0x000fd800078e0006 */
[----:B0-----:R-:W-:Y:S05]  /*0270*/  @P1 BRA `(.L_x_1) ;  /* 0xfffffffc00d41947 */ /* 0x001fea000383ffff */
.L_x_0:
[----:B------:R-:W-:Y:S04]  /*0280*/  BSSY B0, `(.L_x_2) ;  /* 0x0000022000007945 */ /* 0x000fe80003800000 */
[----:B------:R-:W-:Y:S05]  /*0290*/  @P0 BRA `(.L_x_3) ;  /* 0x0000000000800947 */ /* 0x000fea0003800000 */
[----:B------:R-:W-:Y:S01]  /*02a0*/  LDS R3, [R2] ;  /* 0x0000000002037984 */ /* 0x000fe20000000800 */
[----:B------:R-:W-:-:S03]  /*02b0*/  UMOV UR4, 0xffffffff ;  /* 0xffffffff00047882 */ /* 0x000fc60000000000 */
[----:B------:R-:W0:Y:S02]  /*02c0*/  LDS R4, [R2+0x80] ;  /* 0x0000800002047984 */ /* 0x000e240000000800 */
[----:B0-----:R-:W-:Y:S01]  /*02d0*/  IADD3 R3, PT, PT, R3, R4, RZ ;  /* 0x0000000403037210 */ /* 0x001fe20007ffe0ff */
[----:B------:R-:W-:Y:S06]  /*02e0*/  BRA.DIV UR4, `(.L_x_4) ;  /* 0x0000000204907947 */ /* 0x000fec000b800000 */
[----:B------:R-:W-:Y:S01]  /*02f0*/  NOP ;  /* 0x0000000000007918 */ /* 0x000fe20000000000 */
[----:B------:R-:W-:Y:S01]  /*0300*/  STS [R2], R3 ;  /* 0x0000000302007388 */ /* 0x000fe20000000800 */
[----:B------:R-:W-:-:S03]  /*0310*/  NOP ;  /* 0x0000000000007918 */ /* 0x000fc60000000000 */
[----:B------:R-:W0:Y:S02]  /*0320*/  LDS R4, [R2+0x40] ;  /* 0x0000400002047984 */ /* 0x000e240000000800 */
[----:B0-----:R-:W-:Y:S01]  /*0330*/  IMAD.IADD R5, R3, 0x1, R4 ;  /* 0x0000000103057824 */ /* 0x001fe200078e0204 */
[----:B------:R-:W-:-:S04]  /*0340*/  NOP ;  /* 0x0000000000007918 */ /* 0x000fc80000000000 */
[----:B------:R-:W-:Y:S01]  /*0350*/  STS [R2], R5 ;  /* 0x0000000502007388 */ /* 0x000fe20000000800 */
[----:B------:R-:W-:-:S03]  /*0360*/  NOP ;  /* 0x0000000000007918 */ /* 0x000fc60000000000 */
[----:B------:R-:W0:Y:S02]  /*0370*/  LDS R4, [R2+0x20] ;  /* 0x0000200002047984 */ /* 0x000e240000000800 */
[----:B0-----:R-:W-:Y:S01]  /*0380*/  IADD3 R7, PT, PT, R5, R4, RZ ;  /* 0x0000000405077210 */ /* 0x001fe20007ffe0ff */
[----:B------:R-:W-:-:S04]  /*0390*/  NOP ;  /* 0x0000000000007918 */ /* 0x000fc80000000000 */
        /* <DEDUP_REMOVED lines=14> */
[----:B------:R-:W-:-:S06]  /*0480*/  NOP ;  /* 0x0000000000007918 */ /* 0x000fcc0000000000 */
.L_x_16:
[----:B------:R0:W-:Y:S02]  /*0490*/  STS [R2], R7 ;  /* 0x0000000702007388 */ /* 0x0001e40000000800 */
.L_x_3:
[----:B------:R-:W-:Y:S05]  /*04a0*/  BSYNC B0 ;  /* 0x0000000000007941 */ /* 0x000fea0003800000 */
.L_x_2:
[----:B------:R-:W1:Y:S01]  /*04b0*/  S2UR UR5, SR_CgaCtaId ;  /* 0x00000000000579c3 */ /* 0x000e620000008800 */
[----:B------:R-:W-:-:S07]  /*04c0*/  UMOV UR4, 0x400 ;  /* 0x0000040000047882 */ /* 0x000fce0000000000 */
[----:B0-----:R-:W0:Y:S01]  /*04d0*/  LDC.64 R2, c[0x0][0x388] ;  /* 0x0000e200ff027b82 */ /* 0x001e220000000a00 */
[----:B-1----:R-:W-:Y:S01]  /*04e0*/  ULEA UR4, UR5, UR4, 0x18 ;  /* 0x0000000405047291 */ /* 0x002fe2000f8ec0ff */
[----:B0-----:R-:W-:-:S08]  /*04f0*/  IMAD.WIDE.U32 R2, R0, 0x4, R2 ;  /* 0x0000000400027825 */ /* 0x001fd000078e0002 */
[----:B------:R-:W0:Y:S04]  /*0500*/  LDS R5, [UR4] ;  /* 0x00000004ff057984 */ /* 0x000e280008000800 */
[----:B0-----:R-:W-:Y:S01]  /*0510*/  STG.E desc[UR6][R2.64], R5 ;  /* 0x0000000502007986 */ /* 0x001fe2000c101906 */
[----:B------:R-:W-:Y:S05]  /*0520*/  EXIT ;  /* 0x000000000000794d */ /* 0x000fea0003800000 */
.L_x_4:
[----:B------:R-:W-:-:S07]  /*0530*/  MOV R4, 0xffffffff ;  /* 0xffffffff00047802 */ /* 0x000fce0000000f00 */
[----:B------:R-:W-:Y:S05]  /*0540*/  WARPSYNC.COLLECTIVE R4, `(.L_x_5) ;  /* 0x0000000004087348 */ /* 0x000fea0003c00000 */
[----:B------:R-:W-:Y:S01]  /*0550*/  NOP ;  /* 0x0000000000007918 */ /* 0x000fe20000000000 */
[----:B------:R-:W-:Y:S05]  /*0560*/  ENDCOLLECTIVE ;  /* 0x000000000000791b */ /* 0x000fea0003800000 */
.L_x_5:
[----:B------:R0:W-:Y:S02]  /*0570*/  STS [R2], R3 ;  /* 0x0000000302007388 */ /* 0x0001e40000000800 */
[----:B0-----:R-:W-:Y:S05]  /*0580*/  WARPSYNC.COLLECTIVE R4, `(.L_x_6) ;  /* 0x0000000004087348 */ /* 0x001fea0003c00000 */
[----:B------:R-:W-:Y:S01]  /*0590*/  NOP ;  /* 0x0000000000007918 */ /* 0x000fe20000000000 */
[----:B0-----:R-:W-:Y:S05]  /*05a0*/  ENDCOLLECTIVE ;  /* 0x000000000000791b */ /* 0x001fea0003800000 */
.L_x_6:
[----:B------:R-:W0:Y:S02]  /*05b0*/  LDS R4, [R2+0x40] ;  /* 0x0000400002047984 */ /* 0x000e240000000800 */
[----:B0-----:R-:W-:Y:S01]  /*05c0*/  IMAD.IADD R5, R3, 0x1, R4 ;  /* 0x0000000103057824 */ /* 0x001fe200078e0204 */
[----:B------:R-:W-:-:S07]  /*05d0*/  MOV R4, 0xffffffff ;  /* 0xffffffff00047802 */ /* 0x000fce0000000f00 */
[----:B------:R-:W-:Y:S05]  /*05e0*/  WARPSYNC.COLLECTIVE R4, `(.L_x_7) ;  /* 0x0000000004087348 */ /* 0x000fea0003c00000 */
[----:B------:R-:W-:Y:S01]  /*05f0*/  NOP ;  /* 0x0000000000007918 */ /* 0x000fe20000000000 */
[----:B------:R-:W-:Y:S05]  /*0600*/  ENDCOLLECTIVE ;  /* 0x000000000000791b */ /* 0x000fea0003800000 */
.L_x_7:
[----:B------:R0:W-:Y:S02]  /*0610*/  STS [R2], R5 ;  /* 0x0000000502007388 */ /* 0x0001e40000000800 */
[----:B0-----:R-:W-:Y:S05]  /*0620*/  WARPSYNC.COLLECTIVE R4, `(.L_x_8) ;  /* 0x0000000004087348 */ /* 0x001fea0003c00000 */
[----:B------:R-:W-:Y:S01]  /*0630*/  NOP ;  /* 0x0000000000007918 */ /* 0x000fe20000000000 */
[----:B0-----:R-:W-:Y:S05]  /*0640*/  ENDCOLLECTIVE ;  /* 0x000000000000791b */ /* 0x001fea0003800000 */
.L_x_8:
[----:B------:R-:W0:Y:S02]  /*0650*/  LDS R4, [R2+0x20] ;  /* 0x0000200002047984 */ /* 0x000e240000000800 */
[----:B0-----:R-:W-:Y:S01]  /*0660*/  IMAD.IADD R7, R5, 0x1, R4 ;  /* 0x0000000105077824 */ /* 0x001fe200078e0204 */
[----:B------:R-:W-:-:S07]  /*0670*/  MOV R4, 0xffffffff ;  /* 0xffffffff00047802 */ /* 0x000fce0000000f00 */
[----:B------:R-:W-:Y:S05]  /*0680*/  WARPSYNC.COLLECTIVE R4, `(.L_x_9) ;  /* 0x0000000004087348 */ /* 0x000fea0003c00000 */
[----:B------:R-:W-:Y:S01]  /*0690*/  NOP ;  /* 0x0000000000007918 */ /* 0x000fe20000000000 */
[----:B------:R-:W-:Y:S05]  /*06a0*/  ENDCOLLECTIVE ;  /* 0x000000000000791b */ /* 0x000fea0003800000 */
.L_x_9:
[----:B------:R0:W-:Y:S02]  /*06b0*/  STS [R2], R7 ;  /* 0x0000000702007388 */ /* 0x0001e40000000800 */
[----:B0-----:R-:W-:Y:S05]  /*06c0*/  WARPSYNC.COLLECTIVE R4, `(.L_x_10) ;  /* 0x0000000004087348 */ /* 0x001fea0003c00000 */
[----:B------:R-:W-:Y:S01]  /*06d0*/  NOP ;  /* 0x0000000000007918 */ /* 0x000fe20000000000 */
[----:B0-----:R-:W-:Y:S05]  /*06e0*/  ENDCOLLECTIVE ;  /* 0x000000000000791b */ /* 0x001fea0003800000 */
.L_x_10:
[----:B------:R-:W0:Y:S02]  /*06f0*/  LDS R4, [R2+0x10] ;  /* 0x0000100002047984 */ /* 0x000e240000000800 */
[----:B0-----:R-:W-:Y:S01]  /*0700*/  IMAD.IADD R3, R7, 0x1, R4 ;  /* 0x0000000107037824 */ /* 0x001fe200078e0204 */
[----:B------:R-:W-:-:S07]  /*0710*/  MOV R4, 0xffffffff ;  /* 0xffffffff00047802 */ /* 0x000fce0000000f00 */
[----:B------:R-:W-:Y:S05]  /*0720*/  WARPSYNC.COLLECTIVE R4, `(.L_x_11) ;  /* 0x0000000004087348 */ /* 0x000fea0003c00000 */
[----:B------:R-:W-:Y:S01]  /*0730*/  NOP ;  /* 0x0000000000007918 */ /* 0x000fe20000000000 */
[----:B------:R-:W-:Y:S05]  /*0740*/  ENDCOLLECTIVE ;  /* 0x000000000000791b */ /* 0x000fea0003800000 */
.L_x_11:
[----:B------:R0:W-:Y:S02]  /*0750*/  STS [R2], R3 ;  /* 0x0000000302007388 */ /* 0x0001e40000000800 */
[----:B0-----:R-:W-:Y:S05]  /*0760*/  WARPSYNC.COLLECTIVE R4, `(.L_x_12) ;  /* 0x0000000004087348 */ /* 0x001fea0003c00000 */
[----:B------:R-:W-:Y:S01]  /*0770*/  NOP ;  /* 0x0000000000007918 */ /* 0x000fe20000000000 */
[----:B0-----:R-:W-:Y:S05]  /*0780*/  ENDCOLLECTIVE ;  /* 0x000000000000791b */ /* 0x001fea0003800000 */
.L_x_12:
[----:B------:R-:W0:Y:S02]  /*0790*/  LDS R4, [R2+0x8] ;  /* 0x0000080002047984 */ /* 0x000e240000000800 */
[----:B0-----:R-:W-:Y:S01]  /*07a0*/  IMAD.IADD R5, R3, 0x1, R4 ;  /* 0x0000000103057824 */ /* 0x001fe200078e0204 */
[----:B------:R-:W-:-:S07]  /*07b0*/  MOV R4, 0xffffffff ;  /* 0xffffffff00047802 */ /* 0x000fce0000000f00 */
[----:B------:R-:W-:Y:S05]  /*07c0*/  WARPSYNC.COLLECTIVE R4, `(.L_x_13) ;  /* 0x0000000004087348 */ /* 0x000fea0003c00000 */
[----:B------:R-:W-:Y:S01]  /*07d0*/  NOP ;  /* 0x0000000000007918 */ /* 0x000fe20000000000 */
[----:B------:R-:W-:Y:S05]  /*07e0*/  ENDCOLLECTIVE ;  /* 0x000000000000791b */ /* 0x000fea0003800000 */
.L_x_13:
[----:B------:R0:W-:Y:S02]  /*07f0*/  STS [R2], R5 ;  /* 0x0000000502007388 */ /* 0x0001e40000000800 */
[----:B0-----:R-:W-:Y:S05]  /*0800*/  WARPSYNC.COLLECTIVE R4, `(.L_x_14) ;  /* 0x0000000004087348 */ /* 0x001fea0003c00000 */
[----:B------:R-:W-:Y:S01]  /*0810*/  NOP ;  /* 0x0000000000007918 */ /* 0x000fe20000000000 */
[----:B0-----:R-:W-:Y:S05]  /*0820*/  ENDCOLLECTIVE ;  /* 0x000000000000791b */ /* 0x001fea0003800000 */
.L_x_14:
[----:B------:R-:W0:Y:S02]  /*0830*/  LDS R4, [R2+0x4] ;  /* 0x0000040002047984 */ /* 0x000e240000000800 */
[----:B0-----:R-:W-:Y:S01]  /*0840*/  IMAD.IADD R7, R5, 0x1, R4 ;  /* 0x0000000105077824 */ /* 0x001fe200078e0204 */
[----:B------:R-:W-:-:S07]  /*0850*/  MOV R4, 0xffffffff ;  /* 0xffffffff00047802 */ /* 0x000fce0000000f00 */
[----:B------:R-:W-:Y:S05]  /*0860*/  WARPSYNC.COLLECTIVE R4, `(.L_x_15) ;  /* 0x0000000004087348 */ /* 0x000fea0003c00000 */
[----:B------:R-:W-:Y:S01]  /*0870*/  NOP ;  /* 0x0000000000007918 */ /* 0x000fe20000000000 */
[----:B------:R-:W-:Y:S05]  /*0880*/  ENDCOLLECTIVE ;  /* 0x000000000000791b */ /* 0x000fea0003800000 */
.L_x_15:
[----:B------:R-:W-:Y:S05]  /*0890*/  BRA `(.L_x_16) ;  /* 0xfffffff800fc7947 */ /* 0x000fea000383ffff */
.L_x_17:
[----:B------:R-:W-:-:S00]  /*08a0*/  BRA `(.L_x_17) ;  /* 0xfffffffc00fc7947 */ /* 0x000fc0000383ffff */
[----:B------:R-:W-:-:S00]  /*08b0*/  NOP ;  /* 0x0000000000007918 */ /* 0x000fc00000000000 */
        /* <DEDUP_REMOVED lines=12> */
.L_x_18:


//--------------------- .nv.shared._Z7reduce2PiS_j --------------------------
	.section	.nv.shared._Z7reduce2PiS_j,"aw",@nobits
	.sectionflags	@""
	.align	4
.nv.shared._Z7reduce2PiS_j:
	.zero		2048


//--------------------- .nv.shared.reserved.0     --------------------------
	.section	.nv.shared.reserved.0,"aw",@nobits
	.weak		__nv_reservedSMEM_offset_0_alias
	.size		__nv_reservedSMEM_offset_0_alias, 0, 64
	.other		__nv_reservedSMEM_offset_0_alias,@"STO_CUDA_RESERVED_SHARED STV_DEFAULT"
__nv_reservedSMEM_offset_0_alias:
	.zero		0
	.zero		64


//--------------------- .nv.constant0._Z7reduce2PiS_j --------------------------
	.section	.nv.constant0._Z7reduce2PiS_j,"a",@progbits
	.sectionflags	@""
	.align	4
.nv.constant0._Z7reduce2PiS_j:
	.zero		916


//--------------------- SYMBOLS --------------------------

	.type		.nv.reservedSmem.offset0,@object
	.size		.nv.reservedSmem.offset0,0x4
	.type		.nv.reservedSmem.cap,@object
	.size		.nv.reservedSmem.cap,0x4
